	.headerflags	@"EF_CUDA_TEXMODE_UNIFIED EF_CUDA_64BIT_ADDRESS EF_CUDA_ACCELERATORS EF_CUDA_SM90 EF_CUDA_VIRTUAL_SM(EF_CUDA_SM90)"
	.elftype	@"ET_EXEC"


//--------------------- .nv.info                  --------------------------
	.section	.nv.info,"",@"SHT_CUDA_INFO"
	.align	4


	//----- nvinfo : EIATTR_REGCOUNT
	.align		4
        /*0000*/ 	.byte	0x04, 0x2f
        /*0002*/ 	.short	(.L_1 - .L_0)
	.align		4
.L_0:
        /*0004*/ 	.word	index@(triton_poi_fused_convolution_leaky_relu_11)
        /*0008*/ 	.word	0x0000000c


	//----- nvinfo : EIATTR_MIN_STACK_SIZE
	.align		4
.L_1:
        /*000c*/ 	.byte	0x04, 0x12
        /*000e*/ 	.short	(.L_3 - .L_2)
	.align		4
.L_2:
        /*0010*/ 	.word	index@(triton_poi_fused_convolution_leaky_relu_11)
        /*0014*/ 	.word	0x00000000


	//----- nvinfo : EIATTR_FRAME_SIZE
	.align		4
.L_3:
        /*0018*/ 	.byte	0x04, 0x11
        /*001a*/ 	.short	(.L_5 - .L_4)
	.align		4
.L_4:
        /*001c*/ 	.word	index@(triton_poi_fused_convolution_leaky_relu_11)
        /*0020*/ 	.word	0x00000000


	//----- nvinfo : EIATTR_MIN_STACK_SIZE
	.align		4
.L_5:
        /*0024*/ 	.byte	0x04, 0x12
        /*0026*/ 	.short	(.L_7 - .L_6)
	.align		4
.L_6:
        /*0028*/ 	.word	index@(triton_poi_fused_convolution_leaky_relu_11)
        /*002c*/ 	.word	0x00000000
.L_7:


//--------------------- .nv.info.triton_poi_fused_convolution_leaky_relu_11 --------------------------
	.section	.nv.info.triton_poi_fused_convolution_leaky_relu_11,"",@"SHT_CUDA_INFO"
	.sectionflags	@""
	.align	4


	//----- nvinfo : EIATTR_CUDA_API_VERSION
	.align		4
        /*0000*/ 	.byte	0x04, 0x37
        /*0002*/ 	.short	(.L_9 - .L_8)
.L_8:
        /*0004*/ 	.word	0x0000007c


	//----- nvinfo : EIATTR_KPARAM_INFO
	.align		4
.L_9:
        /*0008*/ 	.byte	0x04, 0x17
        /*000a*/ 	.short	(.L_11 - .L_10)
.L_10:
        /*000c*/ 	.word	0x00000000
        /*0010*/ 	.short	0x0003
        /*0012*/ 	.short	0x0018
        /*0014*/ 	.byte	0x00, 0xf0, 0x11, 0x00


	//----- nvinfo : EIATTR_KPARAM_INFO
	.align		4
.L_11:
        /*0018*/ 	.byte	0x04, 0x17
        /*001a*/ 	.short	(.L_13 - .L_12)
.L_12:
        /*001c*/ 	.word	0x00000000
        /*0020*/ 	.short	0x0002
        /*0022*/ 	.short	0x0010
        /*0024*/ 	.byte	0x00, 0xf4, 0x21, 0x00


	//----- nvinfo : EIATTR_KPARAM_INFO
	.align		4
.L_13:
        /*0028*/ 	.byte	0x04, 0x17
        /*002a*/ 	.short	(.L_15 - .L_14)
.L_14:
        /*002c*/ 	.word	0x00000000
        /*0030*/ 	.short	0x0001
        /*0032*/ 	.short	0x0008
        /*0034*/ 	.byte	0x00, 0xf4, 0x21, 0x00


	//----- nvinfo : EIATTR_KPARAM_INFO
	.align		4
.L_15:
        /*0038*/ 	.byte	0x04, 0x17
        /*003a*/ 	.short	(.L_17 - .L_16)
.L_16:
        /*003c*/ 	.word	0x00000000
        /*0040*/ 	.short	0x0000
        /*0042*/ 	.short	0x0000
        /*0044*/ 	.byte	0x00, 0xf4, 0x21, 0x00


	//----- nvinfo : EIATTR_SPARSE_MMA_MASK
	.align		4
.L_17:
        /*0048*/ 	.byte	0x03, 0x50
        /*004a*/ 	.short	0x0000


	//----- nvinfo : EIATTR_MAXREG_COUNT
	.align		4
        /*004c*/ 	.byte	0x03, 0x1b
        /*004e*/ 	.short	0x00ff


	//----- nvinfo : EIATTR_EXIT_INSTR_OFFSETS
	.align		4
        /*0050*/ 	.byte	0x04, 0x1c
        /*0052*/ 	.short	(.L_19 - .L_18)


	//   ....[0]....
.L_18:
        /*0054*/ 	.word	0x000001e0


	//----- nvinfo : EIATTR_REQNTID
	.align		4
.L_19:
        /*0058*/ 	.byte	0x04, 0x10
        /*005a*/ 	.short	(.L_21 - .L_20)
.L_20:
        /*005c*/ 	.word	0x00000080
        /*0060*/ 	.word	0x00000001
        /*0064*/ 	.word	0x00000001


	//----- nvinfo : EIATTR_CBANK_PARAM_SIZE
	.align		4
.L_21:
        /*0068*/ 	.byte	0x03, 0x19
        /*006a*/ 	.short	0x001c


	//----- nvinfo : EIATTR_PARAM_CBANK
	.align		4
        /*006c*/ 	.byte	0x04, 0x0a
        /*006e*/ 	.short	(.L_23 - .L_22)
	.align		4
.L_22:
        /*0070*/ 	.word	index@(.nv.constant0.triton_poi_fused_convolution_leaky_relu_11)
        /*0074*/ 	.short	0x0210
        /*0076*/ 	.short	0x001c


	//----- nvinfo : EIATTR_SW_WAR
	.align		4
.L_23:
        /*0078*/ 	.byte	0x04, 0x36
        /*007a*/ 	.short	(.L_25 - .L_24)
.L_24:
        /*007c*/ 	.word	0x00000008
.L_25:


//--------------------- .nv.callgraph             --------------------------
	.section	.nv.callgraph,"",@"SHT_CUDA_CALLGRAPH"
	.align	4
	.sectionentsize	8
	.align		4
        /*0000*/ 	.word	0x00000000
	.align		4
        /*0004*/ 	.word	0xffffffff
	.align		4
        /*0008*/ 	.word	0x00000000
	.align		4
        /*000c*/ 	.word	0xfffffffe
	.align		4
        /*0010*/ 	.word	0x00000000
	.align		4
        /*0014*/ 	.word	0xfffffffd
	.align		4
        /*0018*/ 	.word	0x00000000
	.align		4
        /*001c*/ 	.word	0xfffffffc


//--------------------- .text.triton_poi_fused_convolution_leaky_relu_11 --------------------------
	.section	.text.triton_poi_fused_convolution_leaky_relu_11,"ax",@progbits
	.align	128
        .global         triton_poi_fused_convolution_leaky_relu_11
        .type           triton_poi_fused_convolution_leaky_relu_11,@function
        .size           triton_poi_fused_convolution_leaky_relu_11,(.L_x_1 - triton_poi_fused_convolution_leaky_relu_11)
        .other          triton_poi_fused_convolution_leaky_relu_11,@"STO_CUDA_ENTRY STV_DEFAULT"
triton_poi_fused_convolution_leaky_relu_11:
.text.triton_poi_fused_convolution_leaky_relu_11:
[----:B------:R-:W-:Y:S01]  /*0000*/  LDC R1, c[0x0][0x28] ;  /* 0x00000a00ff017b82 */ /* 0x000fe20000000800 */
[----:B------:R-:W1:Y:S07]  /*0010*/  S2R R0, SR_TID.X ;  /* 0x0000000000007919 */ /* 0x000e6e0000002100 */
[----:B------:R-:W2:Y:S01]  /*0020*/  LDC.64 R2, c[0x0][0x210] ;  /* 0x00008400ff027b82 */ /* 0x000ea20000000a00 */
[----:B------:R-:W-:Y:S01]  /*0030*/  ULDC.64 UR4, c[0x0][0x208] ;  /* 0x0000820000047ab9 */ /* 0x000fe20000000a00 */
[----:B------:R-:W-:Y:S01]  /*0040*/  ULDC.64 UR6, c[0x0][0x220] ;  /* 0x0000880000067ab9 */ /* 0x000fe20000000a00 */
[----:B------:R-:W3:Y:S05]  /*0050*/  S2R R7, SR_CTAID.X ;  /* 0x0000000000077919 */ /* 0x000eea0000002500 */
[----:B------:R-:W4:Y:S01]  /*0060*/  LDC.64 R4, c[0x0][0x218] ;  /* 0x00008600ff047b82 */ /* 0x000f220000000a00 */
[----:B-1----:R-:W-:Y:S01]  /*0070*/  IMAD.SHL.U32 R0, R0, 0x2, RZ ;  /* 0x0000000200007824 */ /* 0x002fe200078e00ff */
[----:B---3--:R-:W-:-:S04]  /*0080*/  SHF.R.S32.HI R6, RZ, 0x17, R7 ;  /* 0x00000017ff067819 */ /* 0x008fc80000011407 */
[----:B------:R-:W-:Y:S02]  /*0090*/  LOP3.LUT R0, R0, 0xfe, RZ, 0xc0, !PT ;  /* 0x000000fe00007812 */ /* 0x000fe400078ec0ff */
[----:B------:R-:W-:-:S03]  /*00a0*/  SGXT R6, R6, 0x1 ;  /* 0x000000010606781a */ /* 0x000fc60000000200 */
[----:B------:R-:W-:-:S04]  /*00b0*/  IMAD R7, R7, 0x100, R0 ;  /* 0x0000010007077824 */ /* 0x000fc800078e0200 */
[----:B--2---:R-:W-:Y:S01]  /*00c0*/  IMAD.WIDE R2, R7, 0x4, R2 ;  /* 0x0000000407027825 */ /* 0x004fe200078e0202 */
[----:B------:R-:W-:-:S04]  /*00d0*/  LEA.HI R6, R6, R7, RZ, 0x2 ;  /* 0x0000000706067211 */ /* 0x000fc800078f10ff */
[--C-:B------:R-:W-:Y:S01]  /*00e0*/  SHF.R.S32.HI R0, RZ, 0x2, R6.reuse ;  /* 0x00000002ff007819 */ /* 0x100fe20000011406 */
[----:B------:R-:W2:Y:S01]  /*00f0*/  LDG.E.64 R2, desc[UR4][R2.64] ;  /* 0x0000000402027981 */ /* 0x000ea2000c1e1b00 */
[----:B------:R-:W-:-:S04]  /*0100*/  SHF.R.S32.HI R9, RZ, 0x1f, R6 ;  /* 0x0000001fff097819 */ /* 0x000fc80000011406 */
[----:B------:R-:W-:-:S04]  /*0110*/  LEA.HI R9, R9, R0, RZ, 0x9 ;  /* 0x0000000009097211 */ /* 0x000fc800078f48ff */
[----:B------:R-:W-:-:S05]  /*0120*/  LOP3.LUT R9, R9, 0xfffffe00, RZ, 0xc0, !PT ;  /* 0xfffffe0009097812 */ /* 0x000fca00078ec0ff */
[----:B------:R-:W-:-:S04]  /*0130*/  IMAD.IADD R9, R0, 0x1, -R9 ;  /* 0x0000000100097824 */ /* 0x000fc800078e0a09 */
[----:B----4-:R-:W-:-:S06]  /*0140*/  IMAD.WIDE R4, R9, 0x4, R4 ;  /* 0x0000000409047825 */ /* 0x010fcc00078e0204 */
[----:B------:R-:W2:Y:S01]  /*0150*/  LDG.E.EL R4, desc[UR4][R4.64] ;  /* 0x0000000404047981 */ /* 0x000ea2000c2e1900 */
[----:B------:R-:W-:-:S04]  /*0160*/  IADD3 R6, P2, R7, UR6, RZ ;  /* 0x0000000607067c10 */ /* 0x000fc8000ff5e0ff */
[----:B------:R-:W-:Y:S02]  /*0170*/  LEA.HI.X.SX32 R7, R7, UR7, 0x1, P2 ;  /* 0x0000000707077c11 */ /* 0x000fe400090f0eff */
[-C--:B--2---:R-:W-:Y:S02]  /*0180*/  FSETP.GT.AND P1, PT, R2, -R4.reuse, PT ;  /* 0x800000040200720b */ /* 0x084fe40003f24000 */
[----:B------:R-:W-:Y:S02]  /*0190*/  FSETP.GT.AND P0, PT, R3, -R4, PT ;  /* 0x800000040300720b */ /* 0x000fe40003f04000 */
[----:B------:R-:W-:Y:S02]  /*01a0*/  SEL R0, RZ, 0x1, !P1 ;  /* 0x00000001ff007807 */ /* 0x000fe40004800000 */
[----:B------:R-:W-:-:S05]  /*01b0*/  SEL R9, RZ, 0x100, !P0 ;  /* 0x00000100ff097807 */ /* 0x000fca0004000000 */
[----:B------:R-:W-:-:S05]  /*01c0*/  IMAD.IADD R9, R0, 0x1, R9 ;  /* 0x0000000100097824 */ /* 0x000fca00078e0209 */
[----:B------:R-:W-:Y:S01]  /*01d0*/  STG.E.U16 desc[UR4][R6.64], R9 ;  /* 0x0000000906007986 */ /* 0x000fe2000c101504 */
[----:B------:R-:W-:Y:S05]  /*01e0*/  EXIT ;  /* 0x000000000000794d */ /* 0x000fea0003800000 */
.L_x_0:
[----:B------:R-:W-:-:S00]  /*01f0*/  BRA `(.L_x_0) ;  /* 0xfffffffc00fc7947 */ /* 0x000fc0000383ffff */
[----:B------:R-:W-:-:S00]  /*0200*/  NOP ;  /* 0x0000000000007918 */ /* 0x000fc00000000000 */
[----:B------:R-:W-:-:S00]  /*0210*/  NOP ;  /* 0x0000000000007918 */ /* 0x000fc00000000000 */
[----:B------:R-:W-:-:S00]  /*0220*/  NOP ;  /* 0x0000000000007918 */ /* 0x000fc00000000000 */
[----:B------:R-:W-:-:S00]  /*0230*/  NOP ;  /* 0x0000000000007918 */ /* 0x000fc00000000000 */
[----:B------:R-:W-:-:S00]  /*0240*/  NOP ;  /* 0x0000000000007918 */ /* 0x000fc00000000000 */
[----:B------:R-:W-:-:S00]  /*0250*/  NOP ;  /* 0x0000000000007918 */ /* 0x000fc00000000000 */
[----:B------:R-:W-:-:S00]  /*0260*/  NOP ;  /* 0x0000000000007918 */ /* 0x000fc00000000000 */
[----:B------:R-:W-:-:S00]  /*0270*/  NOP ;  /* 0x0000000000007918 */ /* 0x000fc00000000000 */
.L_x_1:


//--------------------- .nv.constant0.triton_poi_fused_convolution_leaky_relu_11 --------------------------
	.section	.nv.constant0.triton_poi_fused_convolution_leaky_relu_11,"a",@progbits
	.sectionflags	@""
	.align	4
.nv.constant0.triton_poi_fused_convolution_leaky_relu_11:
	.zero		556
